	.headerflags	@"EF_CUDA_TEXMODE_UNIFIED EF_CUDA_64BIT_ADDRESS EF_CUDA_ACCELERATORS EF_CUDA_SM90 EF_CUDA_VIRTUAL_SM(EF_CUDA_SM90)"
	.elftype	@"ET_EXEC"


//--------------------- .nv.info                  --------------------------
	.section	.nv.info,"",@"SHT_CUDA_INFO"
	.align	4


	//----- nvinfo : EIATTR_REGCOUNT
	.align		4
        /*0000*/ 	.byte	0x04, 0x2f
        /*0002*/ 	.short	(.L_1 - .L_0)
	.align		4
.L_0:
        /*0004*/ 	.word	index@(triton_poi_fused_add_convolution_relu_sigmoid_1)
        /*0008*/ 	.word	0x00000020


	//----- nvinfo : EIATTR_MIN_STACK_SIZE
	.align		4
.L_1:
        /*000c*/ 	.byte	0x04, 0x12
        /*000e*/ 	.short	(.L_3 - .L_2)
	.align		4
.L_2:
        /*0010*/ 	.word	index@(triton_poi_fused_add_convolution_relu_sigmoid_1)
        /*0014*/ 	.word	0x00000000


	//----- nvinfo : EIATTR_FRAME_SIZE
	.align		4
.L_3:
        /*0018*/ 	.byte	0x04, 0x11
        /*001a*/ 	.short	(.L_5 - .L_4)
	.align		4
.L_4:
        /*001c*/ 	.word	index@(triton_poi_fused_add_convolution_relu_sigmoid_1)
        /*0020*/ 	.word	0x00000000


	//----- nvinfo : EIATTR_MIN_STACK_SIZE
	.align		4
.L_5:
        /*0024*/ 	.byte	0x04, 0x12
        /*0026*/ 	.short	(.L_7 - .L_6)
	.align		4
.L_6:
        /*0028*/ 	.word	index@(triton_poi_fused_add_convolution_relu_sigmoid_1)
        /*002c*/ 	.word	0x00000000
.L_7:


//--------------------- .nv.info.triton_poi_fused_add_convolution_relu_sigmoid_1 --------------------------
	.section	.nv.info.triton_poi_fused_add_convolution_relu_sigmoid_1,"",@"SHT_CUDA_INFO"
	.sectionflags	@""
	.align	4


	//----- nvinfo : EIATTR_CUDA_API_VERSION
	.align		4
        /*0000*/ 	.byte	0x04, 0x37
        /*0002*/ 	.short	(.L_9 - .L_8)
.L_8:
        /*0004*/ 	.word	0x0000007c


	//----- nvinfo : EIATTR_KPARAM_INFO
	.align		4
.L_9:
        /*0008*/ 	.byte	0x04, 0x17
        /*000a*/ 	.short	(.L_11 - .L_10)
.L_10:
        /*000c*/ 	.word	0x00000000
        /*0010*/ 	.short	0x0004
        /*0012*/ 	.short	0x001c
        /*0014*/ 	.byte	0x00, 0xf0, 0x11, 0x00


	//----- nvinfo : EIATTR_KPARAM_INFO
	.align		4
.L_11:
        /*0018*/ 	.byte	0x04, 0x17
        /*001a*/ 	.short	(.L_13 - .L_12)
.L_12:
        /*001c*/ 	.word	0x00000000
        /*0020*/ 	.short	0x0003
        /*0022*/ 	.short	0x0018
        /*0024*/ 	.byte	0x00, 0xf0, 0x11, 0x00


	//----- nvinfo : EIATTR_KPARAM_INFO
	.align		4
.L_13:
        /*0028*/ 	.byte	0x04, 0x17
        /*002a*/ 	.short	(.L_15 - .L_14)
.L_14:
        /*002c*/ 	.word	0x00000000
        /*0030*/ 	.short	0x0002
        /*0032*/ 	.short	0x0010
        /*0034*/ 	.byte	0x00, 0xf4, 0x21, 0x00


	//----- nvinfo : EIATTR_KPARAM_INFO
	.align		4
.L_15:
        /*0038*/ 	.byte	0x04, 0x17
        /*003a*/ 	.short	(.L_17 - .L_16)
.L_16:
        /*003c*/ 	.word	0x00000000
        /*0040*/ 	.short	0x0001
        /*0042*/ 	.short	0x0008
        /*0044*/ 	.byte	0x00, 0xf4, 0x21, 0x00


	//----- nvinfo : EIATTR_KPARAM_INFO
	.align		4
.L_17:
        /*0048*/ 	.byte	0x04, 0x17
        /*004a*/ 	.short	(.L_19 - .L_18)
.L_18:
        /*004c*/ 	.word	0x00000000
        /*0050*/ 	.short	0x0000
        /*0052*/ 	.short	0x0000
        /*0054*/ 	.byte	0x00, 0xf4, 0x21, 0x00


	//----- nvinfo : EIATTR_SPARSE_MMA_MASK
	.align		4
.L_19:
        /*0058*/ 	.byte	0x03, 0x50
        /*005a*/ 	.short	0x0000


	//----- nvinfo : EIATTR_MAXREG_COUNT
	.align		4
        /*005c*/ 	.byte	0x03, 0x1b
        /*005e*/ 	.short	0x00ff


	//----- nvinfo : EIATTR_EXIT_INSTR_OFFSETS
	.align		4
        /*0060*/ 	.byte	0x04, 0x1c
        /*0062*/ 	.short	(.L_21 - .L_20)


	//   ....[0]....
.L_20:
        /*0064*/ 	.word	0x00001080


	//   ....[1]....
        /*0068*/ 	.word	0x000010e0


	//----- nvinfo : EIATTR_REQNTID
	.align		4
.L_21:
        /*006c*/ 	.byte	0x04, 0x10
        /*006e*/ 	.short	(.L_23 - .L_22)
.L_22:
        /*0070*/ 	.word	0x00000080
        /*0074*/ 	.word	0x00000001
        /*0078*/ 	.word	0x00000001


	//----- nvinfo : EIATTR_CBANK_PARAM_SIZE
	.align		4
.L_23:
        /*007c*/ 	.byte	0x03, 0x19
        /*007e*/ 	.short	0x0020


	//----- nvinfo : EIATTR_PARAM_CBANK
	.align		4
        /*0080*/ 	.byte	0x04, 0x0a
        /*0082*/ 	.short	(.L_25 - .L_24)
	.align		4
.L_24:
        /*0084*/ 	.word	index@(.nv.constant0.triton_poi_fused_add_convolution_relu_sigmoid_1)
        /*0088*/ 	.short	0x0210
        /*008a*/ 	.short	0x0020


	//----- nvinfo : EIATTR_SW_WAR
	.align		4
.L_25:
        /*008c*/ 	.byte	0x04, 0x36
        /*008e*/ 	.short	(.L_27 - .L_26)
.L_26:
        /*0090*/ 	.word	0x00000008
.L_27:


//--------------------- .nv.callgraph             --------------------------
	.section	.nv.callgraph,"",@"SHT_CUDA_CALLGRAPH"
	.align	4
	.sectionentsize	8
	.align		4
        /*0000*/ 	.word	0x00000000
	.align		4
        /*0004*/ 	.word	0xffffffff
	.align		4
        /*0008*/ 	.word	0x00000000
	.align		4
        /*000c*/ 	.word	0xfffffffe
	.align		4
        /*0010*/ 	.word	0x00000000
	.align		4
        /*0014*/ 	.word	0xfffffffd
	.align		4
        /*0018*/ 	.word	0x00000000
	.align		4
        /*001c*/ 	.word	0xfffffffc


//--------------------- .text.triton_poi_fused_add_convolution_relu_sigmoid_1 --------------------------
	.section	.text.triton_poi_fused_add_convolution_relu_sigmoid_1,"ax",@progbits
	.sectionflags	@"SHF_BARRIERS=1"
	.align	128
        .global         triton_poi_fused_add_convolution_relu_sigmoid_1
        .type           triton_poi_fused_add_convolution_relu_sigmoid_1,@function
        .size           triton_poi_fused_add_convolution_relu_sigmoid_1,(.L_x_1 - triton_poi_fused_add_convolution_relu_sigmoid_1)
        .other          triton_poi_fused_add_convolution_relu_sigmoid_1,@"STO_CUDA_ENTRY STV_DEFAULT"
triton_poi_fused_add_convolution_relu_sigmoid_1:
.text.triton_poi_fused_add_convolution_relu_sigmoid_1:
[----:B------:R-:W0:Y:S01]  /*0000*/  LDC R1, c[0x0][0x28] ;  /* 0x00000a00ff017b82 */ /* 0x000e220000000800 */
[----:B------:R-:W1:Y:S07]  /*0010*/  S2R R10, SR_TID.X ;  /* 0x00000000000a7919 */ /* 0x000e6e0000002100 */
[----:B------:R-:W2:Y:S01]  /*0020*/  S2UR UR6, SR_CTAID.Y ;  /* 0x00000000000679c3 */ /* 0x000ea20000002600 */
[----:B------:R-:W-:Y:S02]  /*0030*/  CS2R R16, SRZ ;  /* 0x0000000000107805 */ /* 0x000fe4000001ff00 */
[----:B------:R-:W-:Y:S01]  /*0040*/  CS2R R18, SRZ ;  /* 0x0000000000127805 */ /* 0x000fe2000001ff00 */
[----:B------:R-:W3:Y:S01]  /*0050*/  S2R R11, SR_CTAID.X ;  /* 0x00000000000b7919 */ /* 0x000ee20000002500 */
[----:B------:R-:W-:-:S03]  /*0060*/  CS2R R12, SRZ ;  /* 0x00000000000c7805 */ /* 0x000fc6000001ff00 */
[----:B------:R-:W4:Y:S01]  /*0070*/  LDC.64 R2, c[0x0][0x210] ;  /* 0x00008400ff027b82 */ /* 0x000f220000000a00 */
[----:B------:R-:W-:Y:S01]  /*0080*/  CS2R R14, SRZ ;  /* 0x00000000000e7805 */ /* 0x000fe2000001ff00 */
[----:B------:R-:W-:-:S06]  /*0090*/  ULDC.64 UR10, c[0x0][0x208] ;  /* 0x00008200000a7ab9 */ /* 0x000fcc0000000a00 */
[----:B------:R-:W5:Y:S01]  /*00a0*/  S2UR UR7, SR_CgaCtaId ;  /* 0x00000000000779c3 */ /* 0x000f620000008800 */
[----:B--2---:R-:W-:-:S07]  /*00b0*/  USHF.L.U32 UR4, UR6, 0x2, URZ ;  /* 0x0000000206047899 */ /* 0x004fce000800063f */
[----:B------:R-:W2:Y:S01]  /*00c0*/  LDC.64 R22, c[0x0][0x220] ;  /* 0x00008800ff167b82 */ /* 0x000ea20000000a00 */
[----:B-1----:R-:W-:Y:S01]  /*00d0*/  IMAD.SHL.U32 R20, R10, 0x4, RZ ;  /* 0x000000040a147824 */ /* 0x002fe200078e00ff */
[----:B------:R-:W-:-:S04]  /*00e0*/  SHF.R.U32.HI R0, RZ, 0x6, R10 ;  /* 0x00000006ff007819 */ /* 0x000fc8000001160a */
[----:B------:R-:W-:Y:S02]  /*00f0*/  LOP3.LUT R4, R20, 0xfc, RZ, 0xc0, !PT ;  /* 0x000000fc14047812 */ /* 0x000fe400078ec0ff */
[----:B------:R-:W-:Y:S02]  /*0100*/  SGXT.U32 R0, R0, 0x1 ;  /* 0x000000010000781a */ /* 0x000fe40000000000 */
[----:B---3--:R-:W-:Y:S02]  /*0110*/  PRMT R5, R4, 0x6540, R11 ;  /* 0x0000654004057816 */ /* 0x008fe4000000000b */
[----:B------:R-:W-:Y:S02]  /*0120*/  LOP3.LUT R4, R0, UR4, RZ, 0xfc, !PT ;  /* 0x0000000400047c12 */ /* 0x000fe4000f8efcff */
[----:B------:R-:W-:-:S03]  /*0130*/  ISETP.GE.AND P0, PT, R5, 0x100, PT ;  /* 0x000001000500780c */ /* 0x000fc60003f06270 */
[----:B------:R-:W-:-:S04]  /*0140*/  IMAD R5, R4, 0x100, R5 ;  /* 0x0000010004057824 */ /* 0x000fc800078e0205 */
[C---:B------:R-:W-:Y:S02]  /*0150*/  VIADD R7, R5.reuse, 0x200 ;  /* 0x0000020005077836 */ /* 0x040fe40000000000 */
[----:B----4-:R-:W-:-:S04]  /*0160*/  IMAD.WIDE R8, R5, 0x4, R2 ;  /* 0x0000000405087825 */ /* 0x010fc800078e0202 */
[----:B------:R-:W-:Y:S01]  /*0170*/  IMAD.WIDE R2, R7, 0x4, R2 ;  /* 0x0000000407027825 */ /* 0x000fe200078e0202 */
[----:B------:R-:W3:Y:S04]  /*0180*/  @!P0 LDG.E.EL.128 R16, desc[UR10][R8.64] ;  /* 0x0000000a08108981 */ /* 0x000ee8000c2e1d00 */
[----:B------:R-:W4:Y:S01]  /*0190*/  @!P0 LDG.E.EL.128 R12, desc[UR10][R2.64] ;  /* 0x0000000a020c8981 */ /* 0x000f22000c2e1d00 */
[----:B------:R-:W-:Y:S01]  /*01a0*/  IMAD.SHL.U32 R4, R10, 0x10, RZ ;  /* 0x000000100a047824 */ /* 0x000fe200078e00ff */
[----:B------:R-:W-:Y:S01]  /*01b0*/  UMOV UR5, 0x400 ;  /* 0x0000040000057882 */ /* 0x000fe20000000000 */
[----:B------:R-:W-:Y:S01]  /*01c0*/  USHF.R.S32.HI UR8, URZ, 0x1d, UR6 ;  /* 0x0000001d3f087899 */ /* 0x000fe20008011406 */
[----:B------:R-:W-:Y:S01]  /*01d0*/  CS2R R6, SRZ ;  /* 0x0000000000067805 */ /* 0x000fe2000001ff00 */
[----:B-----5:R-:W-:Y:S01]  /*01e0*/  UPRMT UR6, UR7, 0x654, UR5 ;  /* 0x0000065407067896 */ /* 0x020fe20008000005 */
[----:B------:R-:W-:Y:S01]  /*01f0*/  LOP3.LUT R5, R4, 0x3f0, RZ, 0xc0, !PT ;  /* 0x000003f004057812 */ /* 0x000fe200078ec0ff */
[----:B------:R-:W-:-:S03]  /*0200*/  USGXT UR5, UR8, 0x1 ;  /* 0x000000010805789a */ /* 0x000fc60008000200 */
[C---:B------:R-:W-:Y:S01]  /*0210*/  LOP3.LUT R0, R5.reuse, R0, RZ, 0xfc, !PT ;  /* 0x0000000005007212 */ /* 0x040fe200078efcff */
[----:B------:R-:W-:Y:S01]  /*0220*/  ULEA.HI UR5, UR5, UR4, URZ, 0xc ;  /* 0x0000000405057291 */ /* 0x000fe2000f8f603f */
[----:B------:R-:W-:-:S03]  /*0230*/  LEA R5, R5, UR6, 0x2 ;  /* 0x0000000605057c11 */ /* 0x000fc6000f8e10ff */
[----:B------:R-:W-:Y:S02]  /*0240*/  USHF.L.U32 UR7, UR5, 0x8, URZ ;  /* 0x0000000805077899 */ /* 0x000fe4000800063f */
[----:B------:R-:W-:Y:S01]  /*0250*/  IMAD R21, R0, 0x4, R5 ;  /* 0x0000000400157824 */ /* 0x000fe200078e0205 */
[----:B------:R-:W-:Y:S01]  /*0260*/  LOP3.LUT R0, R10, 0x7f, RZ, 0xc0, !PT ;  /* 0x0000007f0a007812 */ /* 0x000fe200078ec0ff */
[----:B------:R-:W-:Y:S02]  /*0270*/  ULOP3.LUT UR5, UR5, 0xfffff000, URZ, 0xc0, !UPT ;  /* 0xfffff00005057892 */ /* 0x000fe4000f8ec03f */
[----:B------:R-:W-:Y:S01]  /*0280*/  ULOP3.LUT UR7, UR7, 0xfff00000, URZ, 0xc0, !UPT ;  /* 0xfff0000007077892 */ /* 0x000fe2000f8ec03f */
[----:B------:R-:W-:-:S03]  /*0290*/  PRMT R4, R0, 0x6540, R11 ;  /* 0x0000654000047816 */ /* 0x000fc6000000000b */
[----:B------:R-:W-:Y:S01]  /*02a0*/  UIADD3 UR5, UR7, UR4, -UR5 ;  /* 0x0000000407057290 */ /* 0x000fe2000fffe805 */
[----:B------:R-:W-:-:S05]  /*02b0*/  ISETP.GE.AND P1, PT, R4, 0x100, PT ;  /* 0x000001000400780c */ /* 0x000fca0003f26270 */
[----:B------:R-:W-:Y:S02]  /*02c0*/  LEA R25, R4, UR5, 0xc ;  /* 0x0000000504197c11 */ /* 0x000fe4000f8e60ff */
[----:B------:R-:W-:-:S03]  /*02d0*/  CS2R R4, SRZ ;  /* 0x0000000000047805 */ /* 0x000fc6000001ff00 */
[----:B--2---:R-:W-:Y:S01]  /*02e0*/  IMAD.WIDE R24, R25, 0x4, R22 ;  /* 0x0000000419187825 */ /* 0x004fe200078e0216 */
[----:B---3--:R-:W-:Y:S04]  /*02f0*/  STS [R21], R16 ;  /* 0x0000001015007388 */ /* 0x008fe80000000800 */
[----:B------:R1:W-:Y:S04]  /*0300*/  STS [R21+0x20], R17 ;  /* 0x0000201115007388 */ /* 0x0003e80000000800 */
[----:B------:R-:W-:Y:S04]  /*0310*/  STS [R21+0x40], R18 ;  /* 0x0000401215007388 */ /* 0x000fe80000000800 */
[----:B------:R-:W-:Y:S04]  /*0320*/  STS [R21+0x60], R19 ;  /* 0x0000601315007388 */ /* 0x000fe80000000800 */
[----:B----4-:R-:W-:Y:S04]  /*0330*/  STS [R21+0x8], R12 ;  /* 0x0000080c15007388 */ /* 0x010fe80000000800 */
[----:B------:R2:W-:Y:S04]  /*0340*/  STS [R21+0x28], R13 ;  /* 0x0000280d15007388 */ /* 0x0005e80000000800 */
[----:B------:R-:W-:Y:S04]  /*0350*/  STS [R21+0x48], R14 ;  /* 0x0000480e15007388 */ /* 0x000fe80000000800 */
[----:B------:R3:W-:Y:S01]  /*0360*/  STS [R21+0x68], R15 ;  /* 0x0000680f15007388 */ /* 0x0007e20000000800 */
[----:B------:R-:W-:Y:S01]  /*0370*/  BAR.SYNC.DEFER_BLOCKING 0x0 ;  /* 0x0000000000007b1d */ /* 0x000fe20000010000 */
[----:B-1----:R-:W-:-:S05]  /*0380*/  IMAD.SHL.U32 R17, R11, 0x100, RZ ;  /* 0x000001000b117824 */ /* 0x002fca00078e00ff */
[----:B------:R-:W-:Y:S01]  /*0390*/  LOP3.LUT R17, R17, 0x80, R0, 0xfe, !PT ;  /* 0x0000008011117812 */ /* 0x000fe200078efe00 */
[----:B------:R1:W4:Y:S03]  /*03a0*/  @!P1 LDG.E.EL.128 R4, desc[UR10][R24.64] ;  /* 0x0000000a18049981 */ /* 0x000326000c2e1d00 */
[C---:B------:R-:W-:Y:S02]  /*03b0*/  ISETP.GE.AND P1, PT, R17.reuse, 0x100, PT ;  /* 0x000001001100780c */ /* 0x040fe40003f26270 */
[----:B--2---:R-:W-:Y:S02]  /*03c0*/  CS2R R12, SRZ ;  /* 0x00000000000c7805 */ /* 0x004fe4000001ff00 */
[----:B------:R-:W-:Y:S02]  /*03d0*/  LEA R19, R17, UR5, 0xc ;  /* 0x0000000511137c11 */ /* 0x000fe4000f8e60ff */
[----:B---3--:R-:W-:Y:S01]  /*03e0*/  CS2R R14, SRZ ;  /* 0x00000000000e7805 */ /* 0x008fe2000001ff00 */
[----:B------:R-:W2:Y:S02]  /*03f0*/  LDC.64 R16, c[0x0][0x218] ;  /* 0x00008600ff107b82 */ /* 0x000ea40000000a00 */
[----:B------:R-:W-:-:S05]  /*0400*/  IMAD.WIDE R18, R19, 0x4, R22 ;  /* 0x0000000413127825 */ /* 0x000fca00078e0216 */
[----:B------:R-:W3:Y:S01]  /*0410*/  @!P1 LDG.E.EL.128 R12, desc[UR10][R18.64] ;  /* 0x0000000a120c9981 */ /* 0x000ee2000c2e1d00 */
[----:B------:R-:W-:-:S05]  /*0420*/  IMAD.SHL.U32 R23, R10, 0x2, RZ ;  /* 0x000000020a177824 */ /* 0x000fca00078e00ff */
[----:B------:R-:W-:-:S04]  /*0430*/  LOP3.LUT R23, R23, 0xfe, RZ, 0xc0, !PT ;  /* 0x000000fe17177812 */ /* 0x000fc800078ec0ff */
[----:B------:R-:W-:-:S04]  /*0440*/  PRMT R11, R23, 0x6540, R11 ;  /* 0x00006540170b7816 */ /* 0x000fc8000000000b */
[C---:B------:R-:W-:Y:S01]  /*0450*/  ISETP.GE.AND P1, PT, R11.reuse, 0x100, PT ;  /* 0x000001000b00780c */ /* 0x040fe20003f26270 */
[----:B--2---:R-:W-:Y:S01]  /*0460*/  IMAD.WIDE R16, R11, 0x4, R16 ;  /* 0x000000040b107825 */ /* 0x004fe200078e0210 */
[----:B------:R-:W-:-:S11]  /*0470*/  CS2R R10, SRZ ;  /* 0x00000000000a7805 */ /* 0x000fd6000001ff00 */
[----:B------:R2:W5:Y:S01]  /*0480*/  @!P1 LDG.E.EL.64 R10, desc[UR10][R16.64] ;  /* 0x0000000a100a9981 */ /* 0x000562000c2e1b00 */
[----:B-1----:R-:W-:Y:S01]  /*0490*/  IMAD.MOV.U32 R25, RZ, RZ, 0x3e800000 ;  /* 0x3e800000ff197424 */ /* 0x002fe200078e00ff */
[----:B------:R-:W-:Y:S02]  /*04a0*/  LEA R23, R23, UR6, 0x3 ;  /* 0x0000000617177c11 */ /* 0x000fe4000f8e18ff */
[C---:B------:R-:W-:Y:S02]  /*04b0*/  LEA R29, R0.reuse, UR6, 0x3 ;  /* 0x00000006001d7c11 */ /* 0x040fe4000f8e18ff */
[----:B------:R-:W-:-:S03]  /*04c0*/  LOP3.LUT R28, R0, 0x80, RZ, 0xfc, !PT ;  /* 0x00000080001c7812 */ /* 0x000fc600078efcff */
[----:B------:R-:W-:Y:S01]  /*04d0*/  IMAD R0, R0, -0x4, R29 ;  /* 0xfffffffc00007824 */ /* 0x000fe200078e021d */
[----:B------:R-:W-:Y:S01]  /*04e0*/  LEA R28, R28, UR6, 0x3 ;  /* 0x000000061c1c7c11 */ /* 0x000fe2000f8e18ff */
[----:B----4-:R-:W-:Y:S01]  /*04f0*/  FADD R4, RZ, -R4 ;  /* 0x80000004ff047221 */ /* 0x010fe20000000000 */
[----:B------:R-:W-:Y:S01]  /*0500*/  FADD R5, RZ, -R5 ;  /* 0x80000005ff057221 */ /* 0x000fe20000000000 */
[----:B------:R-:W-:Y:S01]  /*0510*/  FADD R7, RZ, -R7 ;  /* 0x80000007ff077221 */ /* 0x000fe20000000000 */
[----:B------:R-:W-:Y:S01]  /*0520*/  FADD R6, RZ, -R6 ;  /* 0x80000006ff067221 */ /* 0x000fe20000000000 */
[----:B------:R-:W-:Y:S01]  /*0530*/  FMUL R4, R4, 1.4426950216293334961 ;  /* 0x3fb8aa3b04047820 */ /* 0x000fe20000400000 */
[----:B------:R-:W-:Y:S01]  /*0540*/  FMUL R5, R5, 1.4426950216293334961 ;  /* 0x3fb8aa3b05057820 */ /* 0x000fe20000400000 */
[----:B------:R-:W-:Y:S01]  /*0550*/  FMUL R7, R7, 1.4426950216293334961 ;  /* 0x3fb8aa3b07077820 */ /* 0x000fe20000400000 */
[----:B------:R-:W-:Y:S02]  /*0560*/  FMUL R6, R6, 1.4426950216293334961 ;  /* 0x3fb8aa3b06067820 */ /* 0x000fe40000400000 */
[----:B------:R-:W-:-:S02]  /*0570*/  FSETP.GEU.AND P5, PT, R4, -126, PT ;  /* 0xc2fc00000400780b */ /* 0x000fc40003fae000 */
[----:B------:R-:W-:Y:S02]  /*0580*/  FSETP.GEU.AND P2, PT, R5, -126, PT ;  /* 0xc2fc00000500780b */ /* 0x000fe40003f4e000 */
[----:B------:R-:W-:Y:S01]  /*0590*/  FSETP.GEU.AND P1, PT, R7, -126, PT ;  /* 0xc2fc00000700780b */ /* 0x000fe20003f2e000 */
[----:B---3--:R-:W-:Y:S01]  /*05a0*/  FADD R12, RZ, -R12 ;  /* 0x8000000cff0c7221 */ /* 0x008fe20000000000 */
[----:B------:R-:W-:Y:S01]  /*05b0*/  FADD R13, RZ, -R13 ;  /* 0x8000000dff0d7221 */ /* 0x000fe20000000000 */
[----:B------:R-:W-:Y:S01]  /*05c0*/  FSETP.GEU.AND P3, PT, R6, -126, PT ;  /* 0xc2fc00000600780b */ /* 0x000fe20003f6e000 */
[----:B------:R-:W-:Y:S01]  /*05d0*/  FADD R14, RZ, -R14 ;  /* 0x8000000eff0e7221 */ /* 0x000fe20000000000 */
[----:B------:R-:W-:Y:S01]  /*05e0*/  FMUL R12, R12, 1.4426950216293334961 ;  /* 0x3fb8aa3b0c0c7820 */ /* 0x000fe20000400000 */
[----:B------:R-:W-:Y:S01]  /*05f0*/  FMUL R13, R13, 1.4426950216293334961 ;  /* 0x3fb8aa3b0d0d7820 */ /* 0x000fe20000400000 */
[----:B------:R-:W-:Y:S01]  /*0600*/  FADD R15, RZ, -R15 ;  /* 0x8000000fff0f7221 */ /* 0x000fe20000000000 */
[----:B------:R-:W-:Y:S01]  /*0610*/  FMUL R14, R14, 1.4426950216293334961 ;  /* 0x3fb8aa3b0e0e7820 */ /* 0x000fe20000400000 */
[----:B------:R-:W-:Y:S01]  /*0620*/  @!P5 FMUL R4, R4, 0.5 ;  /* 0x3f0000000404d820 */ /* 0x000fe20000400000 */
[----:B------:R-:W-:Y:S01]  /*0630*/  FSETP.GEU.AND P4, PT, R12, -126, PT ;  /* 0xc2fc00000c00780b */ /* 0x000fe20003f8e000 */
[----:B------:R-:W-:Y:S01]  /*0640*/  @!P2 FMUL R5, R5, 0.5 ;  /* 0x3f0000000505a820 */ /* 0x000fe20000400000 */
[----:B------:R-:W-:Y:S01]  /*0650*/  FSETP.GEU.AND P6, PT, R13, -126, PT ;  /* 0xc2fc00000d00780b */ /* 0x000fe20003fce000 */
[----:B------:R-:W-:Y:S01]  /*0660*/  @!P1 FMUL R7, R7, 0.5 ;  /* 0x3f00000007079820 */ /* 0x000fe20000400000 */
[----:B------:R-:W-:Y:S01]  /*0670*/  FMUL R15, R15, 1.4426950216293334961 ;  /* 0x3fb8aa3b0f0f7820 */ /* 0x000fe20000400000 */
[----:B------:R-:W1:Y:S01]  /*0680*/  MUFU.EX2 R4, R4 ;  /* 0x0000000400047308 */ /* 0x000e620000000800 */
[----:B------:R-:W-:-:S07]  /*0690*/  @!P3 FMUL R6, R6, 0.5 ;  /* 0x3f0000000606b820 */ /* 0x000fce0000400000 */
[----:B------:R-:W3:Y:S01]  /*06a0*/  MUFU.EX2 R5, R5 ;  /* 0x0000000500057308 */ /* 0x000ee20000000800 */
[----:B------:R-:W-:Y:S01]  /*06b0*/  @!P4 FMUL R12, R12, 0.5 ;  /* 0x3f0000000c0cc820 */ /* 0x000fe20000400000 */
[----:B------:R-:W-:Y:S01]  /*06c0*/  @!P6 FMUL R13, R13, 0.5 ;  /* 0x3f0000000d0de820 */ /* 0x000fe20000400000 */
[----:B-1----:R-:W-:Y:S01]  /*06d0*/  @!P5 FMUL R4, R4, R4 ;  /* 0x000000040404d220 */ /* 0x002fe20000400000 */
[----:B------:R-:W-:-:S04]  /*06e0*/  FSETP.GEU.AND P5, PT, R14, -126, PT ;  /* 0xc2fc00000e00780b */ /* 0x000fc80003fae000 */
[----:B------:R-:W1:Y:S01]  /*06f0*/  MUFU.EX2 R7, R7 ;  /* 0x0000000700077308 */ /* 0x000e620000000800 */
[----:B------:R-:W-:Y:S01]  /*0700*/  FADD R4, R4, 1 ;  /* 0x3f80000004047421 */ /* 0x000fe20000000000 */
[----:B---3--:R-:W-:Y:S01]  /*0710*/  @!P2 FMUL R5, R5, R5 ;  /* 0x000000050505a220 */ /* 0x008fe20000400000 */
[----:B------:R-:W-:-:S05]  /*0720*/  FSETP.GEU.AND P2, PT, R15, -126, PT ;  /* 0xc2fc00000f00780b */ /* 0x000fca0003f4e000 */
[----:B------:R-:W3:Y:S01]  /*0730*/  MUFU.EX2 R6, R6 ;  /* 0x0000000600067308 */ /* 0x000ee20000000800 */
[----:B------:R-:W-:Y:S01]  /*0740*/  FADD R5, R5, 1 ;  /* 0x3f80000005057421 */ /* 0x000fe20000000000 */
[----:B------:R-:W-:Y:S01]  /*0750*/  @!P5 FMUL R14, R14, 0.5 ;  /* 0x3f0000000e0ed820 */ /* 0x000fe20000400000 */
[----:B-1----:R-:W-:-:S05]  /*0760*/  @!P1 FMUL R7, R7, R7 ;  /* 0x0000000707079220 */ /* 0x002fca0000400000 */
[----:B------:R-:W1:Y:S01]  /*0770*/  MUFU.EX2 R12, R12 ;  /* 0x0000000c000c7308 */ /* 0x000e620000000800 */
[----:B------:R-:W-:Y:S01]  /*0780*/  FSETP.GT.AND P1, PT, R5, 8.50705917302346158658e+37, PT ;  /* 0x7e8000000500780b */ /* 0x000fe20003f24000 */
[----:B------:R-:W-:Y:S01]  /*0790*/  FADD R7, R7, 1 ;  /* 0x3f80000007077421 */ /* 0x000fe20000000000 */
[----:B------:R-:W-:Y:S02]  /*07a0*/  @!P2 FMUL R15, R15, 0.5 ;  /* 0x3f0000000f0fa820 */ /* 0x000fe40000400000 */
[----:B------:R-:W-:Y:S01]  /*07b0*/  FSEL R18, R25, 1, P1 ;  /* 0x3f80000019127808 */ /* 0x000fe20000800000 */
[----:B---3--:R-:W-:Y:S02]  /*07c0*/  @!P3 FMUL R6, R6, R6 ;  /* 0x000000060606b220 */ /* 0x008fe40000400000 */
[----:B------:R-:W3:Y:S01]  /*07d0*/  MUFU.EX2 R13, R13 ;  /* 0x0000000d000d7308 */ /* 0x000ee20000000800 */
[----:B------:R-:W-:Y:S01]  /*07e0*/  FSETP.GT.AND P3, PT, R4, 8.50705917302346158658e+37, PT ;  /* 0x7e8000000400780b */ /* 0x000fe20003f64000 */
[----:B------:R-:W-:-:S03]  /*07f0*/  FADD R6, R6, 1 ;  /* 0x3f80000006067421 */ /* 0x000fc60000000000 */
[----:B--2---:R-:W-:Y:S01]  /*0800*/  FSEL R16, R25, 1, P3 ;  /* 0x3f80000019107808 */ /* 0x004fe20001800000 */
[----:B------:R-:W-:Y:S01]  /*0810*/  @P1 FMUL R5, R5, 0.25 ;  /* 0x3e80000005051820 */ /* 0x000fe20000400000 */
[----:B-1----:R-:W-:Y:S01]  /*0820*/  @!P4 FMUL R12, R12, R12 ;  /* 0x0000000c0c0cc220 */ /* 0x002fe20000400000 */
[----:B------:R-:W1:Y:S01]  /*0830*/  MUFU.EX2 R14, R14 ;  /* 0x0000000e000e7308 */ /* 0x000e620000000800 */
[----:B------:R-:W-:Y:S02]  /*0840*/  FSETP.GT.AND P4, PT, R6, 8.50705917302346158658e+37, PT ;  /* 0x7e8000000600780b */ /* 0x000fe40003f84000 */
[----:B------:R-:W-:-:S03]  /*0850*/  FADD R12, R12, 1 ;  /* 0x3f8000000c0c7421 */ /* 0x000fc60000000000 */
[----:B------:R-:W-:Y:S01]  /*0860*/  @P3 FMUL R4, R4, 0.25 ;  /* 0x3e80000004043820 */ /* 0x000fe20000400000 */
[----:B---3--:R-:W-:Y:S01]  /*0870*/  @!P6 FMUL R13, R13, R13 ;  /* 0x0000000d0d0de220 */ /* 0x008fe20000400000 */
[----:B------:R-:W-:Y:S01]  /*0880*/  FSETP.GT.AND P6, PT, R7, 8.50705917302346158658e+37, PT ;  /* 0x7e8000000700780b */ /* 0x000fe20003fc4000 */
[----:B------:R-:W-:Y:S02]  /*0890*/  MUFU.RCP R5, R5 ;  /* 0x0000000500057308 */ /* 0x000fe40000001000 */
[----:B------:R-:W-:-:S03]  /*08a0*/  FADD R13, R13, 1 ;  /* 0x3f8000000d0d7421 */ /* 0x000fc60000000000 */
[----:B------:R-:W-:Y:S01]  /*08b0*/  @P4 FMUL R6, R6, 0.25 ;  /* 0x3e80000006064820 */ /* 0x000fe20000400000 */
[----:B-1----:R-:W-:Y:S01]  /*08c0*/  @!P5 FMUL R14, R14, R14 ;  /* 0x0000000e0e0ed220 */ /* 0x002fe20000400000 */
[----:B------:R-:W-:Y:S01]  /*08d0*/  FSETP.GT.AND P5, PT, R12, 8.50705917302346158658e+37, PT ;  /* 0x7e8000000c00780b */ /* 0x000fe20003fa4000 */
[----:B------:R-:W1:Y:S01]  /*08e0*/  MUFU.RCP R17, R4 ;  /* 0x0000000400117308 */ /* 0x000e620000001000 */
[----:B------:R-:W-:Y:S01]  /*08f0*/  FSETP.GT.AND P3, PT, R13, 8.50705917302346158658e+37, PT ;  /* 0x7e8000000d00780b */ /* 0x000fe20003f64000 */
[----:B------:R-:W-:Y:S02]  /*0900*/  FADD R14, R14, 1 ;  /* 0x3f8000000e0e7421 */ /* 0x000fe40000000000 */
[----:B------:R-:W-:-:S03]  /*0910*/  @P6 FMUL R7, R7, 0.25 ;  /* 0x3e80000007076820 */ /* 0x000fc60000400000 */
[----:B------:R-:W-:Y:S01]  /*0920*/  FSETP.GT.AND P1, PT, R14, 8.50705917302346158658e+37, PT ;  /* 0x7e8000000e00780b */ /* 0x000fe20003f24000 */
[----:B------:R2:W3:Y:S04]  /*0930*/  MUFU.RCP R4, R7 ;  /* 0x0000000700047308 */ /* 0x0004e80000001000 */
[----:B------:R-:W-:Y:S02]  /*0940*/  @P5 FMUL R12, R12, 0.25 ;  /* 0x3e8000000c0c5820 */ /* 0x000fe40000400000 */
[----:B------:R-:W-:Y:S01]  /*0950*/  @P3 FMUL R13, R13, 0.25 ;  /* 0x3e8000000d0d3820 */ /* 0x000fe20000400000 */
[----:B-1----:R-:W-:Y:S01]  /*0960*/  FMUL R17, R17, R16 ;  /* 0x0000001011117220 */ /* 0x002fe20000400000 */
[----:B------:R1:W4:Y:S01]  /*0970*/  MUFU.RCP R21, R6 ;  /* 0x0000000600157308 */ /* 0x0003220000001000 */
[----:B------:R-:W-:Y:S01]  /*0980*/  FMUL R16, R5, R18 ;  /* 0x0000001205107220 */ /* 0x000fe20000400000 */
[----:B------:R-:W-:-:S02]  /*0990*/  FSEL R5, R25, 1, P6 ;  /* 0x3f80000019057808 */ /* 0x000fc40003000000 */
[----:B------:R-:W-:Y:S01]  /*09a0*/  @P1 FMUL R14, R14, 0.25 ;  /* 0x3e8000000e0e1820 */ /* 0x000fe20000400000 */
[----:B------:R-:W-:Y:S02]  /*09b0*/  LOP3.LUT R18, R20, 0x1fc, RZ, 0xc0, !PT ;  /* 0x000001fc14127812 */ /* 0x000fe400078ec0ff */
[C---:B--2---:R-:W-:Y:S01]  /*09c0*/  FSEL R7, R25.reuse, 1, P5 ;  /* 0x3f80000019077808 */ /* 0x044fe20002800000 */
[----:B------:R2:W5:Y:S01]  /*09d0*/  MUFU.RCP R22, R12 ;  /* 0x0000000c00167308 */ /* 0x0005620000001000 */
[----:B-1----:R-:W-:Y:S01]  /*09e0*/  FSEL R6, R25, 1, P4 ;  /* 0x3f80000019067808 */ /* 0x002fe20002000000 */
[----:B---3--:R-:W-:Y:S01]  /*09f0*/  FMUL R20, R4, R5 ;  /* 0x0000000504147220 */ /* 0x008fe20000400000 */
[C---:B------:R-:W-:Y:S02]  /*0a00*/  LOP3.LUT R5, R18.reuse, 0x200, RZ, 0xfc, !PT ;  /* 0x0000020012057812 */ /* 0x040fe400078efcff */
[----:B------:R-:W-:Y:S01]  /*0a10*/  LEA R4, R18, UR6, 0x3 ;  /* 0x0000000612047c11 */ /* 0x000fe2000f8e18ff */
[----:B----4-:R-:W-:-:S02]  /*0a20*/  FMUL R21, R21, R6 ;  /* 0x0000000615157220 */ /* 0x010fc40000400000 */
[----:B------:R-:W1:Y:S01]  /*0a30*/  MUFU.RCP R19, R13 ;  /* 0x0000000d00137308 */ /* 0x000e620000001000 */
[----:B------:R-:W-:Y:S02]  /*0a40*/  FSEL R6, R25, 1, P3 ;  /* 0x3f80000019067808 */ /* 0x000fe40001800000 */
[----:B--2---:R-:W-:Y:S02]  /*0a50*/  LEA R12, R5, UR6, 0x3 ;  /* 0x00000006050c7c11 */ /* 0x004fe4000f8e18ff */
[----:B------:R-:W-:Y:S01]  /*0a60*/  FSETP.GEU.AND P3, PT, R20, RZ, PT ;  /* 0x000000ff1400720b */ /* 0x000fe20003f6e000 */
[----:B0----5:R-:W-:Y:S02]  /*0a70*/  FMUL R22, R22, R7 ;  /* 0x0000000716167220 */ /* 0x021fe40000400000 */
[----:B------:R-:W0:Y:S01]  /*0a80*/  MUFU.RCP R24, R14 ;  /* 0x0000000e00187308 */ /* 0x000e220000001000 */
[----:B------:R-:W-:Y:S02]  /*0a90*/  FSEL R7, R25, 1, P1 ;  /* 0x3f80000019077808 */ /* 0x000fe40000800000 */
[----:B------:R-:W-:-:S02]  /*0aa0*/  FSETP.GEU.AND P1, PT, R17, RZ, PT ;  /* 0x000000ff1100720b */ /* 0x000fc40003f2e000 */
[----:B------:R-:W-:Y:S01]  /*0ab0*/  FSETP.GEU.AND P4, PT, R22, RZ, PT ;  /* 0x000000ff1600720b */ /* 0x000fe20003f8e000 */
[----:B-1----:R-:W-:Y:S02]  /*0ac0*/  FMUL R19, R19, R6 ;  /* 0x0000000613137220 */ /* 0x002fe40000400000 */
[----:B------:R1:W2:Y:S01]  /*0ad0*/  MUFU.EX2 R26, R15 ;  /* 0x0000000f001a7308 */ /* 0x0002a20000000800 */
[----:B------:R-:W-:Y:S02]  /*0ae0*/  FSEL R17, R17, RZ, P1 ;  /* 0x000000ff11117208 */ /* 0x000fe40000800000 */
[----:B------:R-:W-:Y:S02]  /*0af0*/  FSETP.GEU.AND P1, PT, R16, RZ, PT ;  /* 0x000000ff1000720b */ /* 0x000fe40003f2e000 */
[----:B------:R-:W-:Y:S01]  /*0b00*/  FSETP.GEU.AND P6, PT, R19, RZ, PT ;  /* 0x000000ff1300720b */ /* 0x000fe20003fce000 */
[----:B0-----:R-:W-:Y:S01]  /*0b10*/  FMUL R24, R24, R7 ;  /* 0x0000000718187220 */ /* 0x001fe20000400000 */
[----:B------:R-:W-:Y:S01]  /*0b20*/  FSEL R20, R20, RZ, P3 ;  /* 0x000000ff14147208 */ /* 0x000fe20001800000 */
[----:B------:R-:W-:Y:S04]  /*0b30*/  LDS.128 R4, [R4] ;  /* 0x0000000004047984 */ /* 0x000fe80000000c00 */
[----:B-1----:R-:W-:Y:S01]  /*0b40*/  LDS.128 R12, [R12] ;  /* 0x000000000c0c7984 */ /* 0x002fe20000000c00 */
[----:B--2---:R-:W-:Y:S01]  /*0b50*/  @!P2 FMUL R26, R26, R26 ;  /* 0x0000001a1a1aa220 */ /* 0x004fe20000400000 */
[----:B------:R-:W-:Y:S03]  /*0b60*/  BAR.SYNC.DEFER_BLOCKING 0x0 ;  /* 0x0000000000007b1d */ /* 0x000fe60000010000 */
[----:B------:R-:W-:-:S05]  /*0b70*/  FADD R26, R26, 1 ;  /* 0x3f8000001a1a7421 */ /* 0x000fca0000000000 */
[----:B------:R-:W-:-:S04]  /*0b80*/  FSETP.GT.AND P2, PT, R26, 8.50705917302346158658e+37, PT ;  /* 0x7e8000001a00780b */ /* 0x000fc80003f44000 */
[----:B------:R-:W-:-:S09]  /*0b90*/  FSEL R25, R25, 1, P2 ;  /* 0x3f80000019197808 */ /* 0x000fd20001000000 */
[----:B------:R-:W-:Y:S01]  /*0ba0*/  @P2 FMUL R26, R26, 0.25 ;  /* 0x3e8000001a1a2820 */ /* 0x000fe20000400000 */
[----:B------:R-:W-:Y:S01]  /*0bb0*/  FSETP.GEU.AND P2, PT, R21, RZ, PT ;  /* 0x000000ff1500720b */ /* 0x000fe20003f4e000 */
[----:B------:R-:W-:Y:S04]  /*0bc0*/  STS [R23], R10 ;  /* 0x0000000a17007388 */ /* 0x000fe80000000800 */
[----:B------:R-:W0:Y:S01]  /*0bd0*/  MUFU.RCP R26, R26 ;  /* 0x0000001a001a7308 */ /* 0x000e220000001000 */
[----:B------:R-:W-:Y:S01]  /*0be0*/  STS [R23+0x8], R11 ;  /* 0x0000080b17007388 */ /* 0x000fe20000000800 */
[----:B------:R-:W-:Y:S01]  /*0bf0*/  BAR.SYNC.DEFER_BLOCKING 0x0 ;  /* 0x0000000000007b1d */ /* 0x000fe20000010000 */
[----:B0-----:R-:W-:-:S05]  /*0c00*/  FMUL R25, R26, R25 ;  /* 0x000000191a197220 */ /* 0x001fca0000400000 */
[----:B------:R-:W0:Y:S04]  /*0c10*/  LDS R27, [R29] ;  /* 0x000000001d1b7984 */ /* 0x000e280000000800 */
[----:B------:R-:W1:Y:S01]  /*0c20*/  LDS R10, [R28] ;  /* 0x000000001c0a7984 */ /* 0x000e620000000800 */
[--C-:B0-----:R-:W-:Y:S01]  /*0c30*/  FADD R4, R4, R27.reuse ;  /* 0x0000001b04047221 */ /* 0x101fe20000000000 */
[--C-:B------:R-:W-:Y:S01]  /*0c40*/  FADD R11, R6, R27.reuse ;  /* 0x0000001b060b7221 */ /* 0x100fe20000000000 */
[--C-:B------:R-:W-:Y:S01]  /*0c50*/  FADD R6, R5, R27.reuse ;  /* 0x0000001b05067221 */ /* 0x100fe20000000000 */
[----:B------:R-:W-:Y:S01]  /*0c60*/  FADD R7, R7, R27 ;  /* 0x0000001b07077221 */ /* 0x000fe20000000000 */
[C---:B------:R-:W-:Y:S01]  /*0c70*/  FADD R5, R4.reuse, R17 ;  /* 0x0000001104057221 */ /* 0x040fe20000000000 */
[----:B------:R-:W-:Y:S01]  /*0c80*/  BAR.SYNC.DEFER_BLOCKING 0x0 ;  /* 0x0000000000007b1d */ /* 0x000fe20000010000 */
[----:B------:R-:W-:Y:S01]  /*0c90*/  FSETP.GEU.AND P5, PT, R4, -R17, PT ;  /* 0x800000110400720b */ /* 0x000fe20003fae000 */
[--C-:B-1----:R-:W-:Y:S01]  /*0ca0*/  FADD R15, R15, R10.reuse ;  /* 0x0000000a0f0f7221 */ /* 0x102fe20000000000 */
[----:B------:R-:W-:Y:S01]  /*0cb0*/  FSEL R17, R16, RZ, P1 ;  /* 0x000000ff10117208 */ /* 0x000fe20000800000 */
[--C-:B------:R-:W-:Y:S01]  /*0cc0*/  FADD R14, R14, R10.reuse ;  /* 0x0000000a0e0e7221 */ /* 0x100fe20000000000 */
[--C-:B------:R-:W-:Y:S01]  /*0cd0*/  FADD R13, R13, R10.reuse ;  /* 0x0000000a0d0d7221 */ /* 0x100fe20000000000 */
[----:B------:R-:W-:Y:S01]  /*0ce0*/  FADD R12, R12, R10 ;  /* 0x0000000a0c0c7221 */ /* 0x000fe20000000000 */
[C---:B------:R-:W-:Y:S01]  /*0cf0*/  FSETP.GEU.AND P1, PT, R6.reuse, -R17, PT ;  /* 0x800000110600720b */ /* 0x040fe20003f2e000 */
[----:B------:R-:W0:Y:S01]  /*0d00*/  S2R R4, SR_TID.X ;  /* 0x0000000000047919 */ /* 0x000e220000002100 */
[----:B------:R-:W-:Y:S01]  /*0d10*/  FADD R6, R6, R17 ;  /* 0x0000001106067221 */ /* 0x000fe20000000000 */
[----:B------:R-:W-:-:S02]  /*0d20*/  FSEL R17, R22, RZ, P4 ;  /* 0x000000ff16117208 */ /* 0x000fc40002000000 */
[C---:B------:R-:W-:Y:S02]  /*0d30*/  FSETP.GEU.AND P4, PT, R24.reuse, RZ, PT ;  /* 0x000000ff1800720b */ /* 0x040fe40003f8e000 */
[----:B------:R-:W-:Y:S02]  /*0d40*/  FSEL R10, R19, RZ, P6 ;  /* 0x000000ff130a7208 */ /* 0x000fe40003000000 */
[----:B------:R-:W-:Y:S02]  /*0d50*/  FSEL R16, R21, RZ, P2 ;  /* 0x000000ff15107208 */ /* 0x000fe40001000000 */
[----:B------:R-:W-:Y:S02]  /*0d60*/  FSEL R19, R5, RZ, P5 ;  /* 0x000000ff05137208 */ /* 0x000fe40002800000 */
[----:B------:R-:W-:Y:S02]  /*0d70*/  FSETP.GEU.AND P6, PT, R25, RZ, PT ;  /* 0x000000ff1900720b */ /* 0x000fe40003fce000 */
[----:B------:R-:W-:-:S02]  /*0d80*/  FSEL R5, R24, RZ, P4 ;  /* 0x000000ff18057208 */ /* 0x000fc40002000000 */
[C---:B------:R-:W-:Y:S01]  /*0d90*/  FSETP.GEU.AND P4, PT, R13.reuse, -R10, PT ;  /* 0x8000000a0d00720b */ /* 0x040fe20003f8e000 */
[----:B------:R-:W-:Y:S01]  /*0da0*/  FADD R13, R13, R10 ;  /* 0x0000000a0d0d7221 */ /* 0x000fe20000000000 */
[----:B------:R-:W-:Y:S01]  /*0db0*/  FSEL R10, R25, RZ, P6 ;  /* 0x000000ff190a7208 */ /* 0x000fe20003000000 */
[----:B------:R1:W-:Y:S01]  /*0dc0*/  STS [R0], R19 ;  /* 0x0000001300007388 */ /* 0x0003e20000000800 */
[C---:B------:R-:W-:Y:S01]  /*0dd0*/  FSETP.GEU.AND P5, PT, R12.reuse, -R17, PT ;  /* 0x800000110c00720b */ /* 0x040fe20003fae000 */
[----:B------:R-:W-:Y:S01]  /*0de0*/  FADD R12, R12, R17 ;  /* 0x000000110c0c7221 */ /* 0x000fe20000000000 */
[----:B------:R-:W-:Y:S02]  /*0df0*/  FSEL R17, R6, RZ, P1 ;  /* 0x000000ff06117208 */ /* 0x000fe40000800000 */
[C---:B------:R-:W-:Y:S01]  /*0e00*/  FSETP.GEU.AND P2, PT, R11.reuse, -R16, PT ;  /* 0x800000100b00720b */ /* 0x040fe20003f4e000 */
[----:B------:R-:W-:Y:S01]  /*0e10*/  FADD R11, R11, R16 ;  /* 0x000000100b0b7221 */ /* 0x000fe20000000000 */
[C---:B------:R-:W-:Y:S01]  /*0e20*/  FSETP.GEU.AND P3, PT, R7.reuse, -R20, PT ;  /* 0x800000140700720b */ /* 0x040fe20003f6e000 */
[----:B------:R-:W-:Y:S01]  /*0e30*/  FADD R7, R7, R20 ;  /* 0x0000001407077221 */ /* 0x000fe20000000000 */
[C---:B------:R-:W-:Y:S01]  /*0e40*/  FSETP.GEU.AND P6, PT, R14.reuse, -R5, PT ;  /* 0x800000050e00720b */ /* 0x040fe20003fce000 */
[----:B------:R-:W-:Y:S01]  /*0e50*/  FADD R5, R14, R5 ;  /* 0x000000050e057221 */ /* 0x000fe20000000000 */
[C---:B------:R-:W-:Y:S01]  /*0e60*/  FSETP.GEU.AND P1, PT, R15.reuse, -R10, PT ;  /* 0x8000000a0f00720b */ /* 0x040fe20003f2e000 */
[----:B------:R-:W-:Y:S01]  /*0e70*/  FADD R10, R15, R10 ;  /* 0x0000000a0f0a7221 */ /* 0x000fe20000000000 */
[----:B0-----:R-:W-:Y:S01]  /*0e80*/  IMAD.SHL.U32 R21, R4, 0x4, RZ ;  /* 0x0000000404157824 */ /* 0x001fe200078e00ff */
[----:B------:R-:W-:Y:S01]  /*0e90*/  FSEL R11, R11, RZ, P2 ;  /* 0x000000ff0b0b7208 */ /* 0x000fe20001000000 */
[----:B------:R-:W-:Y:S01]  /*0ea0*/  STS [R0+0x404], R17 ;  /* 0x0004041100007388 */ /* 0x000fe20000000800 */
[----:B------:R-:W-:-:S02]  /*0eb0*/  FSEL R7, R7, RZ, P3 ;  /* 0x000000ff07077208 */ /* 0x000fc40001800000 */
[----:B------:R-:W-:Y:S01]  /*0ec0*/  SHF.R.U32.HI R4, RZ, 0x8, R21 ;  /* 0x00000008ff047819 */ /* 0x000fe20000011615 */
[----:B------:R0:W-:Y:S01]  /*0ed0*/  STS [R0+0x808], R11 ;  /* 0x0008080b00007388 */ /* 0x0001e20000000800 */
[----:B------:R-:W-:Y:S02]  /*0ee0*/  FSEL R15, R12, RZ, P5 ;  /* 0x000000ff0c0f7208 */ /* 0x000fe40002800000 */
[----:B------:R-:W-:Y:S01]  /*0ef0*/  SGXT.U32 R4, R4, 0x1 ;  /* 0x000000010404781a */ /* 0x000fe20000000000 */
[----:B------:R-:W-:Y:S01]  /*0f00*/  STS [R0+0xc0c], R7 ;  /* 0x000c0c0700007388 */ /* 0x000fe20000000800 */
[----:B------:R-:W-:Y:S02]  /*0f10*/  FSEL R13, R13, RZ, P4 ;  /* 0x000000ff0d0d7208 */ /* 0x000fe40002000000 */
[----:B------:R-:W-:Y:S01]  /*0f20*/  LOP3.LUT R6, R4, 0x1fc, R21, 0xf8, !PT ;  /* 0x000001fc04067812 */ /* 0x000fe200078ef815 */
[----:B------:R-:W-:Y:S01]  /*0f30*/  STS [R0+0x200], R15 ;  /* 0x0002000f00007388 */ /* 0x000fe20000000800 */
[----:B-1----:R-:W-:-:S02]  /*0f40*/  FSEL R19, R5, RZ, P6 ;  /* 0x000000ff05137208 */ /* 0x002fc40003000000 */
[----:B------:R-:W-:Y:S01]  /*0f50*/  FSEL R21, R10, RZ, P1 ;  /* 0x000000ff0a157208 */ /* 0x000fe20000800000 */
[----:B------:R1:W-:Y:S01]  /*0f60*/  STS [R0+0x604], R13 ;  /* 0x0006040d00007388 */ /* 0x0003e20000000800 */
[----:B------:R-:W-:Y:S02]  /*0f70*/  LEA R5, R4, UR6, 0x2 ;  /* 0x0000000604057c11 */ /* 0x000fe4000f8e10ff */
[----:B------:R-:W-:Y:S01]  /*0f80*/  LEA R10, R6, UR6, 0x2 ;  /* 0x00000006060a7c11 */ /* 0x000fe2000f8e10ff */
[----:B------:R-:W-:Y:S01]  /*0f90*/  STS [R0+0xa08], R19 ;  /* 0x000a081300007388 */ /* 0x000fe20000000800 */
[C---:B------:R-:W-:Y:S01]  /*0fa0*/  LOP3.LUT R12, R18.reuse, 0x200, RZ, 0xfc, !PT ;  /* 0x00000200120c7812 */ /* 0x040fe200078efcff */
[----:B0-----:R-:W-:Y:S02]  /*0fb0*/  IMAD R11, R18, 0x4, R5 ;  /* 0x00000004120b7824 */ /* 0x001fe400078e0205 */
[----:B------:R-:W-:Y:S01]  /*0fc0*/  STS [R0+0xe0c], R21 ;  /* 0x000e0c1500007388 */ /* 0x000fe20000000800 */
[----:B------:R-:W-:Y:S01]  /*0fd0*/  SHF.R.U32.HI R12, RZ, 0x6, R12 ;  /* 0x00000006ff0c7819 */ /* 0x000fe2000001160c */
[----:B------:R-:W-:Y:S03]  /*0fe0*/  BAR.SYNC.DEFER_BLOCKING 0x0 ;  /* 0x0000000000007b1d */ /* 0x000fe60000010000 */
[----:B------:R-:W-:-:S05]  /*0ff0*/  LOP3.LUT R12, R12, 0xc, RZ, 0xc0, !PT ;  /* 0x0000000c0c0c7812 */ /* 0x000fca00078ec0ff */
[----:B-1----:R-:W-:Y:S02]  /*1000*/  VIADD R13, R12, UR6 ;  /* 0x000000060c0d7c36 */ /* 0x002fe40008000000 */
[----:B------:R-:W-:Y:S02]  /*1010*/  IMAD.IADD R12, R23, 0x1, R12 ;  /* 0x00000001170c7824 */ /* 0x000fe400078e020c */
[----:B------:R-:W-:Y:S01]  /*1020*/  IMAD R18, R18, 0x4, R13 ;  /* 0x0000000412127824 */ /* 0x000fe200078e020d */
[----:B------:R-:W-:Y:S04]  /*1030*/  LDS R4, [R10] ;  /* 0x000000000a047984 */ /* 0x000fe80000000800 */
[----:B------:R-:W-:Y:S04]  /*1040*/  LDS R6, [R10+0x8] ;  /* 0x000008000a067984 */ /* 0x000fe80000000800 */
[----:B------:R-:W-:Y:S04]  /*1050*/  LDS R5, [R11+0x4] ;  /* 0x000004000b057984 */ /* 0x000fe80000000800 */
[----:B------:R-:W0:Y:S04]  /*1060*/  LDS R7, [R11+0xc] ;  /* 0x00000c000b077984 */ /* 0x000e280000000800 */
[----:B0-----:R0:W-:Y:S02]  /*1070*/  @!P0 STG.E.128 desc[UR10][R8.64], R4 ;  /* 0x0000000408008986 */ /* 0x0011e4000c101d0a */
[----:B0-----:R-:W-:Y:S05]  /*1080*/  @P0 EXIT ;  /* 0x000000000000094d */ /* 0x001fea0003800000 */
[----:B------:R-:W-:Y:S04]  /*1090*/  LDS R12, [R12+0x800] ;  /* 0x000800000c0c7984 */ /* 0x000fe80000000800 */
[----:B------:R-:W-:Y:S04]  /*10a0*/  LDS R13, [R18+0x804] ;  /* 0x00080400120d7984 */ /* 0x000fe80000000800 */
[----:B------:R-:W-:Y:S04]  /*10b0*/  LDS R14, [R18+0x808] ;  /* 0x00080800120e7984 */ /* 0x000fe80000000800 */
[----:B------:R-:W0:Y:S04]  /*10c0*/  LDS R15, [R18+0x80c] ;  /* 0x00080c00120f7984 */ /* 0x000e280000000800 */
[----:B0-----:R-:W-:Y:S01]  /*10d0*/  STG.E.128 desc[UR10][R2.64], R12 ;  /* 0x0000000c02007986 */ /* 0x001fe2000c101d0a */
[----:B------:R-:W-:Y:S05]  /*10e0*/  EXIT ;  /* 0x000000000000794d */ /* 0x000fea0003800000 */
.L_x_0:
[----:B------:R-:W-:-:S00]  /*10f0*/  BRA `(.L_x_0) ;  /* 0xfffffffc00fc7947 */ /* 0x000fc0000383ffff */
[----:B------:R-:W-:-:S00]  /*1100*/  NOP ;  /* 0x0000000000007918 */ /* 0x000fc00000000000 */
[----:B------:R-:W-:-:S00]  /*1110*/  NOP ;  /* 0x0000000000007918 */ /* 0x000fc00000000000 */
[----:B------:R-:W-:-:S00]  /*1120*/  NOP ;  /* 0x0000000000007918 */ /* 0x000fc00000000000 */
[----:B------:R-:W-:-:S00]  /*1130*/  NOP ;  /* 0x0000000000007918 */ /* 0x000fc00000000000 */
[----:B------:R-:W-:-:S00]  /*1140*/  NOP ;  /* 0x0000000000007918 */ /* 0x000fc00000000000 */
[----:B------:R-:W-:-:S00]  /*1150*/  NOP ;  /* 0x0000000000007918 */ /* 0x000fc00000000000 */
[----:B------:R-:W-:-:S00]  /*1160*/  NOP ;  /* 0x0000000000007918 */ /* 0x000fc00000000000 */
[----:B------:R-:W-:-:S00]  /*1170*/  NOP ;  /* 0x0000000000007918 */ /* 0x000fc00000000000 */
.L_x_1:


//--------------------- .nv.shared.triton_poi_fused_add_convolution_relu_sigmoid_1 --------------------------
	.section	.nv.shared.triton_poi_fused_add_convolution_relu_sigmoid_1,"aw",@nobits
	.sectionflags	@""
	.align	16
	.zero		1024


//--------------------- .nv.constant0.triton_poi_fused_add_convolution_relu_sigmoid_1 --------------------------
	.section	.nv.constant0.triton_poi_fused_add_convolution_relu_sigmoid_1,"a",@progbits
	.sectionflags	@""
	.align	4
.nv.constant0.triton_poi_fused_add_convolution_relu_sigmoid_1:
	.zero		560
